	.headerflags	@"EF_CUDA_TEXMODE_UNIFIED EF_CUDA_64BIT_ADDRESS EF_CUDA_ACCELERATORS EF_CUDA_SM90 EF_CUDA_VIRTUAL_SM(EF_CUDA_SM90)"
	.elftype	@"ET_EXEC"


//--------------------- .nv.info                  --------------------------
	.section	.nv.info,"",@"SHT_CUDA_INFO"
	.align	4


	//----- nvinfo : EIATTR_REGCOUNT
	.align		4
        /*0000*/ 	.byte	0x04, 0x2f
        /*0002*/ 	.short	(.L_3 - .L_2)
	.align		4
.L_2:
        /*0004*/ 	.word	index@(triton_poi_fused__native_batch_norm_legit_no_training_2)
        /*0008*/ 	.word	0x00000020


	//----- nvinfo : EIATTR_MIN_STACK_SIZE
	.align		4
.L_3:
        /*000c*/ 	.byte	0x04, 0x12
        /*000e*/ 	.short	(.L_5 - .L_4)
	.align		4
.L_4:
        /*0010*/ 	.word	index@(triton_poi_fused__native_batch_norm_legit_no_training_2)
        /*0014*/ 	.word	0x00000000


	//----- nvinfo : EIATTR_FRAME_SIZE
	.align		4
.L_5:
        /*0018*/ 	.byte	0x04, 0x11
        /*001a*/ 	.short	(.L_7 - .L_6)
	.align		4
.L_6:
        /*001c*/ 	.word	index@(triton_poi_fused__native_batch_norm_legit_no_training_2)
        /*0020*/ 	.word	0x00000000


	//----- nvinfo : EIATTR_MIN_STACK_SIZE
	.align		4
.L_7:
        /*0024*/ 	.byte	0x04, 0x12
        /*0026*/ 	.short	(.L_9 - .L_8)
	.align		4
.L_8:
        /*0028*/ 	.word	index@(triton_poi_fused__native_batch_norm_legit_no_training_2)
        /*002c*/ 	.word	0x00000000
.L_9:


//--------------------- .nv.info.triton_poi_fused__native_batch_norm_legit_no_training_2 --------------------------
	.section	.nv.info.triton_poi_fused__native_batch_norm_legit_no_training_2,"",@"SHT_CUDA_INFO"
	.sectionflags	@""
	.align	4


	//----- nvinfo : EIATTR_CUDA_API_VERSION
	.align		4
        /*0000*/ 	.byte	0x04, 0x37
        /*0002*/ 	.short	(.L_11 - .L_10)
.L_10:
        /*0004*/ 	.word	0x0000007c


	//----- nvinfo : EIATTR_KPARAM_INFO
	.align		4
.L_11:
        /*0008*/ 	.byte	0x04, 0x17
        /*000a*/ 	.short	(.L_13 - .L_12)
.L_12:
        /*000c*/ 	.word	0x00000000
        /*0010*/ 	.short	0x0006
        /*0012*/ 	.short	0x0030
        /*0014*/ 	.byte	0x00, 0xf0, 0x11, 0x00


	//----- nvinfo : EIATTR_KPARAM_INFO
	.align		4
.L_13:
        /*0018*/ 	.byte	0x04, 0x17
        /*001a*/ 	.short	(.L_15 - .L_14)
.L_14:
        /*001c*/ 	.word	0x00000000
        /*0020*/ 	.short	0x0005
        /*0022*/ 	.short	0x0028
        /*0024*/ 	.byte	0x00, 0xf4, 0x21, 0x00


	//----- nvinfo : EIATTR_KPARAM_INFO
	.align		4
.L_15:
        /*0028*/ 	.byte	0x04, 0x17
        /*002a*/ 	.short	(.L_17 - .L_16)
.L_16:
        /*002c*/ 	.word	0x00000000
        /*0030*/ 	.short	0x0004
        /*0032*/ 	.short	0x0020
        /*0034*/ 	.byte	0x00, 0xf4, 0x21, 0x00


	//----- nvinfo : EIATTR_KPARAM_INFO
	.align		4
.L_17:
        /*0038*/ 	.byte	0x04, 0x17
        /*003a*/ 	.short	(.L_19 - .L_18)
.L_18:
        /*003c*/ 	.word	0x00000000
        /*0040*/ 	.short	0x0003
        /*0042*/ 	.short	0x0018
        /*0044*/ 	.byte	0x00, 0xf4, 0x21, 0x00


	//----- nvinfo : EIATTR_KPARAM_INFO
	.align		4
.L_19:
        /*0048*/ 	.byte	0x04, 0x17
        /*004a*/ 	.short	(.L_21 - .L_20)
.L_20:
        /*004c*/ 	.word	0x00000000
        /*0050*/ 	.short	0x0002
        /*0052*/ 	.short	0x0010
        /*0054*/ 	.byte	0x00, 0xf4, 0x21, 0x00


	//----- nvinfo : EIATTR_KPARAM_INFO
	.align		4
.L_21:
        /*0058*/ 	.byte	0x04, 0x17
        /*005a*/ 	.short	(.L_23 - .L_22)
.L_22:
        /*005c*/ 	.word	0x00000000
        /*0060*/ 	.short	0x0001
        /*0062*/ 	.short	0x0008
        /*0064*/ 	.byte	0x00, 0xf4, 0x21, 0x00


	//----- nvinfo : EIATTR_KPARAM_INFO
	.align		4
.L_23:
        /*0068*/ 	.byte	0x04, 0x17
        /*006a*/ 	.short	(.L_25 - .L_24)
.L_24:
        /*006c*/ 	.word	0x00000000
        /*0070*/ 	.short	0x0000
        /*0072*/ 	.short	0x0000
        /*0074*/ 	.byte	0x00, 0xf4, 0x21, 0x00


	//----- nvinfo : EIATTR_SPARSE_MMA_MASK
	.align		4
.L_25:
        /*0078*/ 	.byte	0x03, 0x50
        /*007a*/ 	.short	0x0000


	//----- nvinfo : EIATTR_MAXREG_COUNT
	.align		4
        /*007c*/ 	.byte	0x03, 0x1b
        /*007e*/ 	.short	0x00ff


	//----- nvinfo : EIATTR_EXIT_INSTR_OFFSETS
	.align		4
        /*0080*/ 	.byte	0x04, 0x1c
        /*0082*/ 	.short	(.L_27 - .L_26)


	//   ....[0]....
.L_26:
        /*0084*/ 	.word	0x000005c0


	//----- nvinfo : EIATTR_REQNTID
	.align		4
.L_27:
        /*0088*/ 	.byte	0x04, 0x10
        /*008a*/ 	.short	(.L_29 - .L_28)
.L_28:
        /*008c*/ 	.word	0x00000080
        /*0090*/ 	.word	0x00000001
        /*0094*/ 	.word	0x00000001


	//----- nvinfo : EIATTR_CBANK_PARAM_SIZE
	.align		4
.L_29:
        /*0098*/ 	.byte	0x03, 0x19
        /*009a*/ 	.short	0x0034


	//----- nvinfo : EIATTR_PARAM_CBANK
	.align		4
        /*009c*/ 	.byte	0x04, 0x0a
        /*009e*/ 	.short	(.L_31 - .L_30)
	.align		4
.L_30:
        /*00a0*/ 	.word	index@(.nv.constant0.triton_poi_fused__native_batch_norm_legit_no_training_2)
        /*00a4*/ 	.short	0x0210
        /*00a6*/ 	.short	0x0034


	//----- nvinfo : EIATTR_SW_WAR
	.align		4
.L_31:
        /*00a8*/ 	.byte	0x04, 0x36
        /*00aa*/ 	.short	(.L_33 - .L_32)
.L_32:
        /*00ac*/ 	.word	0x00000008
.L_33:


//--------------------- .nv.callgraph             --------------------------
	.section	.nv.callgraph,"",@"SHT_CUDA_CALLGRAPH"
	.align	4
	.sectionentsize	8
	.align		4
        /*0000*/ 	.word	0x00000000
	.align		4
        /*0004*/ 	.word	0xffffffff
	.align		4
        /*0008*/ 	.word	0x00000000
	.align		4
        /*000c*/ 	.word	0xfffffffe
	.align		4
        /*0010*/ 	.word	0x00000000
	.align		4
        /*0014*/ 	.word	0xfffffffd
	.align		4
        /*0018*/ 	.word	0x00000000
	.align		4
        /*001c*/ 	.word	0xfffffffc


//--------------------- .nv.constant4             --------------------------
	.section	.nv.constant4,"a",@progbits
	.align	8
	.align		8
.nv.constant4:
        /*0000*/ 	.dword	_$_str
	.align		8
        /*0008*/ 	.dword	_$_str_$_2


//--------------------- .text.triton_poi_fused__native_batch_norm_legit_no_training_2 --------------------------
	.section	.text.triton_poi_fused__native_batch_norm_legit_no_training_2,"ax",@progbits
	.align	128
        .global         triton_poi_fused__native_batch_norm_legit_no_training_2
        .type           triton_poi_fused__native_batch_norm_legit_no_training_2,@function
        .size           triton_poi_fused__native_batch_norm_legit_no_training_2,(.L_x_1 - triton_poi_fused__native_batch_norm_legit_no_training_2)
        .other          triton_poi_fused__native_batch_norm_legit_no_training_2,@"STO_CUDA_ENTRY STV_DEFAULT"
triton_poi_fused__native_batch_norm_legit_no_training_2:
.text.triton_poi_fused__native_batch_norm_legit_no_training_2:
[----:B------:R-:W-:Y:S01]  /*0000*/  LDC R1, c[0x0][0x28] ;  /* 0x00000a00ff017b82 */ /* 0x000fe20000000800 */
[----:B------:R-:W1:Y:S07]  /*0010*/  S2R R0, SR_TID.X ;  /* 0x0000000000007919 */ /* 0x000e6e0000002100 */
[----:B------:R-:W2:Y:S01]  /*0020*/  LDC.64 R4, c[0x0][0x220] ;  /* 0x00008800ff047b82 */ /* 0x000ea20000000a00 */
[----:B------:R-:W-:Y:S01]  /*0030*/  ULDC.64 UR4, c[0x0][0x208] ;  /* 0x0000820000047ab9 */ /* 0x000fe20000000a00 */
[----:B------:R-:W3:Y:S06]  /*0040*/  S2R R17, SR_CTAID.X ;  /* 0x0000000000117919 */ /* 0x000eec0000002500 */
[----:B------:R-:W4:Y:S08]  /*0050*/  LDC.64 R28, c[0x0][0x218] ;  /* 0x00008600ff1c7b82 */ /* 0x000f300000000a00 */
[----:B------:R-:W5:Y:S08]  /*0060*/  LDC.64 R24, c[0x0][0x210] ;  /* 0x00008400ff187b82 */ /* 0x000f700000000a00 */
[----:B------:R-:W4:Y:S01]  /*0070*/  LDC.64 R14, c[0x0][0x228] ;  /* 0x00008a00ff0e7b82 */ /* 0x000f220000000a00 */
[----:B-1----:R-:W-:-:S07]  /*0080*/  SHF.L.U32 R0, R0, 0x2, RZ ;  /* 0x0000000200007819 */ /* 0x002fce00000006ff */
[----:B------:R-:W1:Y:S01]  /*0090*/  LDC.64 R12, c[0x0][0x230] ;  /* 0x00008c00ff0c7b82 */ /* 0x000e620000000a00 */
[----:B---3--:R-:W-:Y:S02]  /*00a0*/  SHF.R.S32.HI R2, RZ, 0x15, R17 ;  /* 0x00000015ff027819 */ /* 0x008fe40000011411 */
[----:B------:R-:W-:Y:S02]  /*00b0*/  LOP3.LUT R0, R0, 0x1fc, RZ, 0xc0, !PT ;  /* 0x000001fc00007812 */ /* 0x000fe400078ec0ff */
[----:B------:R-:W-:Y:S02]  /*00c0*/  SGXT R2, R2, 0x1 ;  /* 0x000000010202781a */ /* 0x000fe40000000200 */
[----:B------:R-:W-:-:S04]  /*00d0*/  LEA R17, R17, R0, 0xa ;  /* 0x0000000011117211 */ /* 0x000fc800078e50ff */
[----:B------:R-:W-:-:S04]  /*00e0*/  LEA.HI R2, R2, R17, RZ, 0xa ;  /* 0x0000001102027211 */ /* 0x000fc800078f50ff */
[----:B------:R-:W-:Y:S02]  /*00f0*/  SHF.R.S32.HI R3, RZ, 0xa, R2 ;  /* 0x0000000aff037819 */ /* 0x000fe40000011402 */
[----:B------:R-:W-:Y:S02]  /*0100*/  IADD3 R2, R2, 0x200, RZ ;  /* 0x0000020002027810 */ /* 0x000fe40007ffe0ff */
[----:B------:R-:W-:Y:S02]  /*0110*/  LEA.HI R0, R3, R3, RZ, 0x5 ;  /* 0x0000000303007211 */ /* 0x000fe400078f28ff */
[----:B------:R-:W-:Y:S02]  /*0120*/  SHF.R.S32.HI R2, RZ, 0xa, R2 ;  /* 0x0000000aff027819 */ /* 0x000fe40000011402 */
[----:B------:R-:W-:Y:S02]  /*0130*/  LOP3.LUT R0, R0, 0xffffffe0, RZ, 0xc0, !PT ;  /* 0xffffffe000007812 */ /* 0x000fe400078ec0ff */
[----:B------:R-:W-:-:S02]  /*0140*/  LEA.HI R6, R2, R2, RZ, 0x5 ;  /* 0x0000000202067211 */ /* 0x000fc400078f28ff */
[----:B------:R-:W-:Y:S02]  /*0150*/  IADD3 R3, R3, -R0, RZ ;  /* 0x8000000003037210 */ /* 0x000fe40007ffe0ff */
[----:B------:R-:W-:-:S03]  /*0160*/  LOP3.LUT R21, R6, 0xffffffe0, RZ, 0xc0, !PT ;  /* 0xffffffe006157812 */ /* 0x000fc600078ec0ff */
[----:B--2---:R-:W-:Y:S01]  /*0170*/  IMAD.WIDE R6, R3, 0x4, R4 ;  /* 0x0000000403067825 */ /* 0x004fe200078e0204 */
[----:B------:R-:W-:-:S04]  /*0180*/  IADD3 R21, R2, -R21, RZ ;  /* 0x8000001502157210 */ /* 0x000fc80007ffe0ff */
[----:B------:R-:W2:Y:S01]  /*0190*/  LDG.E.EL R20, desc[UR4][R6.64] ;  /* 0x0000000406147981 */ /* 0x000ea2000c2e1900 */
[----:B------:R-:W-:-:S05]  /*01a0*/  IMAD.WIDE R4, R21, 0x4, R4 ;  /* 0x0000000415047825 */ /* 0x000fca00078e0204 */
[----:B------:R-:W3:Y:S01]  /*01b0*/  LDG.E.EL R19, desc[UR4][R4.64] ;  /* 0x0000000404137981 */ /* 0x000ee2000c2e1900 */
[----:B----4-:R-:W-:-:S04]  /*01c0*/  IMAD.WIDE R26, R3, 0x4, R28 ;  /* 0x00000004031a7825 */ /* 0x010fc800078e021c */
[----:B-----5:R-:W-:Y:S01]  /*01d0*/  IMAD.WIDE R24, R17, 0x4, R24 ;  /* 0x0000000411187825 */ /* 0x020fe200078e0218 */
[----:B------:R-:W4:Y:S03]  /*01e0*/  LDG.E.EL R16, desc[UR4][R26.64] ;  /* 0x000000041a107981 */ /* 0x000f26000c2e1900 */
[----:B------:R-:W-:Y:S01]  /*01f0*/  IMAD.WIDE R28, R21, 0x4, R28 ;  /* 0x00000004151c7825 */ /* 0x000fe200078e021c */
[----:B------:R-:W4:Y:S03]  /*0200*/  LDG.E.128 R8, desc[UR4][R24.64] ;  /* 0x0000000418087981 */ /* 0x000f26000c1e1d00 */
[C---:B0-----:R-:W-:Y:S01]  /*0210*/  IMAD.WIDE R22, R3.reuse, 0x4, R14 ;  /* 0x0000000403167825 */ /* 0x041fe200078e020e */
[----:B------:R-:W5:Y:S04]  /*0220*/  LDG.E.EL R0, desc[UR4][R28.64] ;  /* 0x000000041c007981 */ /* 0x000f68000c2e1900 */
[----:B------:R-:W5:Y:S01]  /*0230*/  LDG.E.128 R4, desc[UR4][R24.64+0x800] ;  /* 0x0008000418047981 */ /* 0x000f62000c1e1d00 */
[----:B-1----:R-:W-:-:S03]  /*0240*/  IMAD.WIDE R2, R3, 0x4, R12 ;  /* 0x0000000403027825 */ /* 0x002fc600078e020c */
[----:B------:R-:W4:Y:S01]  /*0250*/  LDG.E.EL R18, desc[UR4][R22.64] ;  /* 0x0000000416127981 */ /* 0x000f22000c2e1900 */
[----:B------:R-:W-:-:S03]  /*0260*/  IMAD.WIDE R14, R21, 0x4, R14 ;  /* 0x00000004150e7825 */ /* 0x000fc600078e020e */
[----:B------:R-:W4:Y:S01]  /*0270*/  LDG.E.EL R3, desc[UR4][R2.64] ;  /* 0x0000000402037981 */ /* 0x000f22000c2e1900 */
[----:B------:R-:W-:-:S03]  /*0280*/  IMAD.WIDE R12, R21, 0x4, R12 ;  /* 0x00000004150c7825 */ /* 0x000fc600078e020c */
[----:B------:R-:W4:Y:S04]  /*0290*/  LDG.E.EL R14, desc[UR4][R14.64] ;  /* 0x000000040e0e7981 */ /* 0x000f28000c2e1900 */
[----:B------:R0:W4:Y:S02]  /*02a0*/  LDG.E.EL R21, desc[UR4][R12.64] ;  /* 0x000000040c157981 */ /* 0x000124000c2e1900 */
[----:B0-----:R-:W0:Y:S02]  /*02b0*/  LDC.64 R12, c[0x0][0x238] ;  /* 0x00008e00ff0c7b82 */ /* 0x001e240000000a00 */
[----:B0-----:R-:W-:-:S04]  /*02c0*/  IMAD.WIDE R12, R17, 0x4, R12 ;  /* 0x00000004110c7825 */ /* 0x001fc800078e020c */
[----:B--2---:R-:W-:-:S04]  /*02d0*/  FADD R20, R20, 9.9999997473787516356e-06 ;  /* 0x3727c5ac14147421 */ /* 0x004fc80000000000 */
[----:B------:R-:W0:Y:S01]  /*02e0*/  MUFU.SQRT R26, R20 ;  /* 0x00000014001a7308 */ /* 0x000e220000002000 */
[----:B---3--:R-:W-:-:S07]  /*02f0*/  FADD R19, R19, 9.9999997473787516356e-06 ;  /* 0x3727c5ac13137421 */ /* 0x008fce0000000000 */
[----:B------:R-:W1:Y:S01]  /*0300*/  MUFU.SQRT R24, R19 ;  /* 0x0000001300187308 */ /* 0x000e620000002000 */
[C---:B0-----:R-:W-:Y:S02]  /*0310*/  FSETP.GT.AND P0, PT, R26.reuse, 8.50705917302346158658e+37, PT ;  /* 0x7e8000001a00780b */ /* 0x041fe40003f04000 */
[----:B------:R-:W-:Y:S02]  /*0320*/  FSETP.GEU.AND P2, PT, R26, 1.175494350822287508e-38, PT ;  /* 0x008000001a00780b */ /* 0x000fe40003f4e000 */
[C---:B-1----:R-:W-:Y:S02]  /*0330*/  FSETP.GT.AND P1, PT, R24.reuse, 8.50705917302346158658e+37, PT ;  /* 0x7e8000001800780b */ /* 0x042fe40003f24000 */
[----:B------:R-:W-:-:S07]  /*0340*/  FSETP.GEU.AND P3, PT, R24, 1.175494350822287508e-38, PT ;  /* 0x008000001800780b */ /* 0x000fce0003f6e000 */
[----:B------:R-:W-:Y:S01]  /*0350*/  @P0 FMUL R26, R26, 0.25 ;  /* 0x3e8000001a1a0820 */ /* 0x000fe20000400000 */
[----:B------:R-:W-:-:S03]  /*0360*/  HFMA2.MMA R19, -RZ, RZ, 1.625, 0 ;  /* 0x3e800000ff137435 */ /* 0x000fc600000001ff */
[----:B------:R-:W-:Y:S01]  /*0370*/  @!P2 FMUL R26, R26, 16777216 ;  /* 0x4b8000001a1aa820 */ /* 0x000fe20000400000 */
[----:B------:R-:W-:-:S05]  /*0380*/  @P1 FMUL R24, R24, 0.25 ;  /* 0x3e80000018181820 */ /* 0x000fca0000400000 */
[----:B------:R-:W0:Y:S01]  /*0390*/  MUFU.RCP R26, R26 ;  /* 0x0000001a001a7308 */ /* 0x000e220000001000 */
[----:B------:R-:W-:Y:S01]  /*03a0*/  @!P3 FMUL R24, R24, 16777216 ;  /* 0x4b8000001818b820 */ /* 0x000fe20000400000 */
[----:B------:R-:W-:-:S06]  /*03b0*/  FSEL R15, R19, 1, P0 ;  /* 0x3f800000130f7808 */ /* 0x000fcc0000000000 */
[----:B------:R-:W1:Y:S01]  /*03c0*/  MUFU.RCP R2, R24 ;  /* 0x0000001800027308 */ /* 0x000e620000001000 */
[----:B------:R-:W-:Y:S01]  /*03d0*/  @!P2 FMUL R15, R15, 16777216 ;  /* 0x4b8000000f0fa820 */ /* 0x000fe20000400000 */
[----:B------:R-:W-:Y:S01]  /*03e0*/  FSEL R19, R19, 1, P1 ;  /* 0x3f80000013137808 */ /* 0x000fe20000800000 */
[--C-:B----4-:R-:W-:Y:S01]  /*03f0*/  FADD R8, R8, -R16.reuse ;  /* 0x8000001008087221 */ /* 0x110fe20000000000 */
[--C-:B------:R-:W-:Y:S01]  /*0400*/  FADD R11, R11, -R16.reuse ;  /* 0x800000100b0b7221 */ /* 0x100fe20000000000 */
[----:B0-----:R-:W-:Y:S01]  /*0410*/  FMUL R20, R26, R15 ;  /* 0x0000000f1a147220 */ /* 0x001fe20000400000 */
[--C-:B------:R-:W-:Y:S01]  /*0420*/  FADD R15, R9, -R16.reuse ;  /* 0x80000010090f7221 */ /* 0x100fe20000000000 */
[----:B------:R-:W-:Y:S01]  /*0430*/  FADD R9, R10, -R16 ;  /* 0x800000100a097221 */ /* 0x000fe20000000000 */
[----:B------:R-:W-:Y:S01]  /*0440*/  @!P3 FMUL R19, R19, 16777216 ;  /* 0x4b8000001313b820 */ /* 0x000fe20000400000 */
[-C--:B------:R-:W-:Y:S01]  /*0450*/  FMUL R8, R8, R20.reuse ;  /* 0x0000001408087220 */ /* 0x080fe20000400000 */
[-C--:B------:R-:W-:Y:S01]  /*0460*/  FMUL R10, R15, R20.reuse ;  /* 0x000000140f0a7220 */ /* 0x080fe20000400000 */
[-C--:B------:R-:W-:Y:S01]  /*0470*/  FMUL R16, R9, R20.reuse ;  /* 0x0000001409107220 */ /* 0x080fe20000400000 */
[----:B------:R-:W-:Y:S01]  /*0480*/  FMUL R20, R11, R20 ;  /* 0x000000140b147220 */ /* 0x000fe20000400000 */
[--C-:B-----5:R-:W-:Y:S01]  /*0490*/  FADD R9, R5, -R0.reuse ;  /* 0x8000000005097221 */ /* 0x120fe20000000000 */
[----:B-1----:R-:W-:Y:S01]  /*04a0*/  FMUL R2, R2, R19 ;  /* 0x0000001302027220 */ /* 0x002fe20000400000 */
[--C-:B------:R-:W-:Y:S01]  /*04b0*/  FADD R11, R4, -R0.reuse ;  /* 0x80000000040b7221 */ /* 0x100fe20000000000 */
[--C-:B------:R-:W-:Y:S01]  /*04c0*/  FADD R5, R6, -R0.reuse ;  /* 0x8000000006057221 */ /* 0x100fe20000000000 */
[----:B------:R-:W-:Y:S01]  /*04d0*/  FADD R7, R7, -R0 ;  /* 0x8000000007077221 */ /* 0x000fe20000000000 */
[-C--:B------:R-:W-:Y:S01]  /*04e0*/  FMUL R0, R9, R2.reuse ;  /* 0x0000000209007220 */ /* 0x080fe20000400000 */
[-C--:B------:R-:W-:Y:S01]  /*04f0*/  FMUL R11, R11, R2.reuse ;  /* 0x000000020b0b7220 */ /* 0x080fe20000400000 */
[-C--:B------:R-:W-:Y:S01]  /*0500*/  FMUL R22, R5, R2.reuse ;  /* 0x0000000205167220 */ /* 0x080fe20000400000 */
[----:B------:R-:W-:Y:S01]  /*0510*/  FMUL R2, R7, R2 ;  /* 0x0000000207027220 */ /* 0x000fe20000400000 */
[C-C-:B------:R-:W-:Y:S01]  /*0520*/  FFMA R4, R18.reuse, R8, R3.reuse ;  /* 0x0000000812047223 */ /* 0x140fe20000000003 */
[----:B------:R-:W-:Y:S01]  /*0530*/  FFMA R5, R18, R10, R3 ;  /* 0x0000000a12057223 */ /* 0x000fe20000000003 */
[----:B------:R-:W-:Y:S01]  /*0540*/  FFMA R8, R14, R11, R21 ;  /* 0x0000000b0e087223 */ /* 0x000fe20000000015 */
[C-C-:B------:R-:W-:Y:S01]  /*0550*/  FFMA R6, R18.reuse, R16, R3.reuse ;  /* 0x0000001012067223 */ /* 0x140fe20000000003 */
[----:B------:R-:W-:Y:S01]  /*0560*/  FFMA R7, R18, R20, R3 ;  /* 0x0000001412077223 */ /* 0x000fe20000000003 */
[C-C-:B------:R-:W-:Y:S01]  /*0570*/  FFMA R9, R14.reuse, R0, R21.reuse ;  /* 0x000000000e097223 */ /* 0x140fe20000000015 */
[C-C-:B------:R-:W-:Y:S01]  /*0580*/  FFMA R10, R14.reuse, R22, R21.reuse ;  /* 0x000000160e0a7223 */ /* 0x140fe20000000015 */
[----:B------:R-:W-:-:S02]  /*0590*/  FFMA R11, R14, R2, R21 ;  /* 0x000000020e0b7223 */ /* 0x000fc40000000015 */
[----:B------:R-:W-:Y:S04]  /*05a0*/  STG.E.128 desc[UR4][R12.64], R4 ;  /* 0x000000040c007986 */ /* 0x000fe8000c101d04 */
[----:B------:R-:W-:Y:S01]  /*05b0*/  STG.E.128 desc[UR4][R12.64+0x800], R8 ;  /* 0x000800080c007986 */ /* 0x000fe2000c101d04 */
[----:B------:R-:W-:Y:S05]  /*05c0*/  EXIT ;  /* 0x000000000000794d */ /* 0x000fea0003800000 */
.L_x_0:
[----:B------:R-:W-:-:S00]  /*05d0*/  BRA `(.L_x_0) ;  /* 0xfffffffc00fc7947 */ /* 0x000fc0000383ffff */
[----:B------:R-:W-:-:S00]  /*05e0*/  NOP ;  /* 0x0000000000007918 */ /* 0x000fc00000000000 */
        /* <DEDUP_REMOVED lines=9> */
.L_x_1:


//--------------------- .nv.global.init           --------------------------
	.section	.nv.global.init,"aw",@progbits
.nv.global.init:
	.type		_$_str,@object
	.size		_$_str,(_$_str_$_2 - _$_str)
_$_str:
        /*0000*/ 	.byte	0x5f, 0x5f, 0x43, 0x55, 0x44, 0x41, 0x5f, 0x46, 0x54, 0x5a, 0x00
	.type		_$_str_$_2,@object
	.size		_$_str_$_2,(.L_1 - _$_str_$_2)
_$_str_$_2:
        /*000b*/ 	.byte	0x5f, 0x5f, 0x43, 0x55, 0x44, 0x41, 0x5f, 0x50, 0x52, 0x45, 0x43, 0x5f, 0x53, 0x51, 0x52, 0x54
        /*001b*/ 	.byte	0x00
.L_1:


//--------------------- .nv.constant0.triton_poi_fused__native_batch_norm_legit_no_training_2 --------------------------
	.section	.nv.constant0.triton_poi_fused__native_batch_norm_legit_no_training_2,"a",@progbits
	.sectionflags	@""
	.align	4
.nv.constant0.triton_poi_fused__native_batch_norm_legit_no_training_2:
	.zero		580
